	.headerflags	@"EF_CUDA_TEXMODE_UNIFIED EF_CUDA_64BIT_ADDRESS EF_CUDA_ACCELERATORS EF_CUDA_SM90 EF_CUDA_VIRTUAL_SM(EF_CUDA_SM90)"
	.elftype	@"ET_EXEC"


//--------------------- .nv.info                  --------------------------
	.section	.nv.info,"",@"SHT_CUDA_INFO"
	.align	4


	//----- nvinfo : EIATTR_REGCOUNT
	.align		4
        /*0000*/ 	.byte	0x04, 0x2f
        /*0002*/ 	.short	(.L_1 - .L_0)
	.align		4
.L_0:
        /*0004*/ 	.word	index@(triton_poi_fused_cat_5)
        /*0008*/ 	.word	0x0000001e


	//----- nvinfo : EIATTR_MIN_STACK_SIZE
	.align		4
.L_1:
        /*000c*/ 	.byte	0x04, 0x12
        /*000e*/ 	.short	(.L_3 - .L_2)
	.align		4
.L_2:
        /*0010*/ 	.word	index@(triton_poi_fused_cat_5)
        /*0014*/ 	.word	0x00000000


	//----- nvinfo : EIATTR_FRAME_SIZE
	.align		4
.L_3:
        /*0018*/ 	.byte	0x04, 0x11
        /*001a*/ 	.short	(.L_5 - .L_4)
	.align		4
.L_4:
        /*001c*/ 	.word	index@(triton_poi_fused_cat_5)
        /*0020*/ 	.word	0x00000000


	//----- nvinfo : EIATTR_MIN_STACK_SIZE
	.align		4
.L_5:
        /*0024*/ 	.byte	0x04, 0x12
        /*0026*/ 	.short	(.L_7 - .L_6)
	.align		4
.L_6:
        /*0028*/ 	.word	index@(triton_poi_fused_cat_5)
        /*002c*/ 	.word	0x00000000
.L_7:


//--------------------- .nv.info.triton_poi_fused_cat_5 --------------------------
	.section	.nv.info.triton_poi_fused_cat_5,"",@"SHT_CUDA_INFO"
	.sectionflags	@""
	.align	4


	//----- nvinfo : EIATTR_CUDA_API_VERSION
	.align		4
        /*0000*/ 	.byte	0x04, 0x37
        /*0002*/ 	.short	(.L_9 - .L_8)
.L_8:
        /*0004*/ 	.word	0x0000007c


	//----- nvinfo : EIATTR_KPARAM_INFO
	.align		4
.L_9:
        /*0008*/ 	.byte	0x04, 0x17
        /*000a*/ 	.short	(.L_11 - .L_10)
.L_10:
        /*000c*/ 	.word	0x00000000
        /*0010*/ 	.short	0x000a
        /*0012*/ 	.short	0x0050
        /*0014*/ 	.byte	0x00, 0xf0, 0x11, 0x00


	//----- nvinfo : EIATTR_KPARAM_INFO
	.align		4
.L_11:
        /*0018*/ 	.byte	0x04, 0x17
        /*001a*/ 	.short	(.L_13 - .L_12)
.L_12:
        /*001c*/ 	.word	0x00000000
        /*0020*/ 	.short	0x0009
        /*0022*/ 	.short	0x0048
        /*0024*/ 	.byte	0x00, 0xf4, 0x21, 0x00


	//----- nvinfo : EIATTR_KPARAM_INFO
	.align		4
.L_13:
        /*0028*/ 	.byte	0x04, 0x17
        /*002a*/ 	.short	(.L_15 - .L_14)
.L_14:
        /*002c*/ 	.word	0x00000000
        /*0030*/ 	.short	0x0008
        /*0032*/ 	.short	0x0040
        /*0034*/ 	.byte	0x00, 0xf4, 0x21, 0x00


	//----- nvinfo : EIATTR_KPARAM_INFO
	.align		4
.L_15:
        /*0038*/ 	.byte	0x04, 0x17
        /*003a*/ 	.short	(.L_17 - .L_16)
.L_16:
        /*003c*/ 	.word	0x00000000
        /*0040*/ 	.short	0x0007
        /*0042*/ 	.short	0x0038
        /*0044*/ 	.byte	0x00, 0xf4, 0x21, 0x00


	//----- nvinfo : EIATTR_KPARAM_INFO
	.align		4
.L_17:
        /*0048*/ 	.byte	0x04, 0x17
        /*004a*/ 	.short	(.L_19 - .L_18)
.L_18:
        /*004c*/ 	.word	0x00000000
        /*0050*/ 	.short	0x0006
        /*0052*/ 	.short	0x0030
        /*0054*/ 	.byte	0x00, 0xf4, 0x21, 0x00


	//----- nvinfo : EIATTR_KPARAM_INFO
	.align		4
.L_19:
        /*0058*/ 	.byte	0x04, 0x17
        /*005a*/ 	.short	(.L_21 - .L_20)
.L_20:
        /*005c*/ 	.word	0x00000000
        /*0060*/ 	.short	0x0005
        /*0062*/ 	.short	0x0028
        /*0064*/ 	.byte	0x00, 0xf4, 0x21, 0x00


	//----- nvinfo : EIATTR_KPARAM_INFO
	.align		4
.L_21:
        /*0068*/ 	.byte	0x04, 0x17
        /*006a*/ 	.short	(.L_23 - .L_22)
.L_22:
        /*006c*/ 	.word	0x00000000
        /*0070*/ 	.short	0x0004
        /*0072*/ 	.short	0x0020
        /*0074*/ 	.byte	0x00, 0xf4, 0x21, 0x00


	//----- nvinfo : EIATTR_KPARAM_INFO
	.align		4
.L_23:
        /*0078*/ 	.byte	0x04, 0x17
        /*007a*/ 	.short	(.L_25 - .L_24)
.L_24:
        /*007c*/ 	.word	0x00000000
        /*0080*/ 	.short	0x0003
        /*0082*/ 	.short	0x0018
        /*0084*/ 	.byte	0x00, 0xf4, 0x21, 0x00


	//----- nvinfo : EIATTR_KPARAM_INFO
	.align		4
.L_25:
        /*0088*/ 	.byte	0x04, 0x17
        /*008a*/ 	.short	(.L_27 - .L_26)
.L_26:
        /*008c*/ 	.word	0x00000000
        /*0090*/ 	.short	0x0002
        /*0092*/ 	.short	0x0010
        /*0094*/ 	.byte	0x00, 0xf4, 0x21, 0x00


	//----- nvinfo : EIATTR_KPARAM_INFO
	.align		4
.L_27:
        /*0098*/ 	.byte	0x04, 0x17
        /*009a*/ 	.short	(.L_29 - .L_28)
.L_28:
        /*009c*/ 	.word	0x00000000
        /*00a0*/ 	.short	0x0001
        /*00a2*/ 	.short	0x0008
        /*00a4*/ 	.byte	0x00, 0xf4, 0x21, 0x00


	//----- nvinfo : EIATTR_KPARAM_INFO
	.align		4
.L_29:
        /*00a8*/ 	.byte	0x04, 0x17
        /*00aa*/ 	.short	(.L_31 - .L_30)
.L_30:
        /*00ac*/ 	.word	0x00000000
        /*00b0*/ 	.short	0x0000
        /*00b2*/ 	.short	0x0000
        /*00b4*/ 	.byte	0x00, 0xf4, 0x21, 0x00


	//----- nvinfo : EIATTR_SPARSE_MMA_MASK
	.align		4
.L_31:
        /*00b8*/ 	.byte	0x03, 0x50
        /*00ba*/ 	.short	0x0000


	//----- nvinfo : EIATTR_MAXREG_COUNT
	.align		4
        /*00bc*/ 	.byte	0x03, 0x1b
        /*00be*/ 	.short	0x00ff


	//----- nvinfo : EIATTR_EXIT_INSTR_OFFSETS
	.align		4
        /*00c0*/ 	.byte	0x04, 0x1c
        /*00c2*/ 	.short	(.L_33 - .L_32)


	//   ....[0]....
.L_32:
        /*00c4*/ 	.word	0x00000870


	//   ....[1]....
        /*00c8*/ 	.word	0x00000890


	//----- nvinfo : EIATTR_REQNTID
	.align		4
.L_33:
        /*00cc*/ 	.byte	0x04, 0x10
        /*00ce*/ 	.short	(.L_35 - .L_34)
.L_34:
        /*00d0*/ 	.word	0x00000080
        /*00d4*/ 	.word	0x00000001
        /*00d8*/ 	.word	0x00000001


	//----- nvinfo : EIATTR_CBANK_PARAM_SIZE
	.align		4
.L_35:
        /*00dc*/ 	.byte	0x03, 0x19
        /*00de*/ 	.short	0x0054


	//----- nvinfo : EIATTR_PARAM_CBANK
	.align		4
        /*00e0*/ 	.byte	0x04, 0x0a
        /*00e2*/ 	.short	(.L_37 - .L_36)
	.align		4
.L_36:
        /*00e4*/ 	.word	index@(.nv.constant0.triton_poi_fused_cat_5)
        /*00e8*/ 	.short	0x0210
        /*00ea*/ 	.short	0x0054


	//----- nvinfo : EIATTR_SW_WAR
	.align		4
.L_37:
        /*00ec*/ 	.byte	0x04, 0x36
        /*00ee*/ 	.short	(.L_39 - .L_38)
.L_38:
        /*00f0*/ 	.word	0x00000008
.L_39:


//--------------------- .nv.callgraph             --------------------------
	.section	.nv.callgraph,"",@"SHT_CUDA_CALLGRAPH"
	.align	4
	.sectionentsize	8
	.align		4
        /*0000*/ 	.word	0x00000000
	.align		4
        /*0004*/ 	.word	0xffffffff
	.align		4
        /*0008*/ 	.word	0x00000000
	.align		4
        /*000c*/ 	.word	0xfffffffe
	.align		4
        /*0010*/ 	.word	0x00000000
	.align		4
        /*0014*/ 	.word	0xfffffffd
	.align		4
        /*0018*/ 	.word	0x00000000
	.align		4
        /*001c*/ 	.word	0xfffffffc


//--------------------- .text.triton_poi_fused_cat_5 --------------------------
	.section	.text.triton_poi_fused_cat_5,"ax",@progbits
	.align	128
        .global         triton_poi_fused_cat_5
        .type           triton_poi_fused_cat_5,@function
        .size           triton_poi_fused_cat_5,(.L_x_1 - triton_poi_fused_cat_5)
        .other          triton_poi_fused_cat_5,@"STO_CUDA_ENTRY STV_DEFAULT"
triton_poi_fused_cat_5:
.text.triton_poi_fused_cat_5:
[----:B------:R-:W0:Y:S01]  /*0000*/  LDC R1, c[0x0][0x28] ;  /* 0x00000a00ff017b82 */ /* 0x000e220000000800 */
[----:B------:R-:W1:Y:S07]  /*0010*/  S2R R0, SR_TID.X ;  /* 0x0000000000007919 */ /* 0x000e6e0000002100 */
[----:B------:R-:W2:Y:S01]  /*0020*/  LDC.64 R6, c[0x0][0x218] ;  /* 0x00008600ff067b82 */ /* 0x000ea20000000a00 */
[----:B------:R-:W-:Y:S01]  /*0030*/  CS2R R12, SRZ ;  /* 0x00000000000c7805 */ /* 0x000fe2000001ff00 */
[----:B------:R-:W-:Y:S01]  /*0040*/  ULDC.64 UR4, c[0x0][0x208] ;  /* 0x0000820000047ab9 */ /* 0x000fe20000000a00 */
[----:B------:R-:W3:Y:S05]  /*0050*/  S2R R5, SR_CTAID.X ;  /* 0x0000000000057919 */ /* 0x000eea0000002500 */
[----:B------:R-:W4:Y:S01]  /*0060*/  LDC.64 R16, c[0x0][0x228] ;  /* 0x00008a00ff107b82 */ /* 0x000f220000000a00 */
[----:B-1----:R-:W-:Y:S01]  /*0070*/  IMAD.SHL.U32 R0, R0, 0x2, RZ ;  /* 0x0000000200007824 */ /* 0x002fe200078e00ff */
[----:B---3--:R-:W-:-:S04]  /*0080*/  SHF.R.S32.HI R3, RZ, 0x17, R5 ;  /* 0x00000017ff037819 */ /* 0x008fc80000011405 */
[----:B------:R-:W-:Y:S02]  /*0090*/  LOP3.LUT R0, R0, 0xfe, RZ, 0xc0, !PT ;  /* 0x000000fe00007812 */ /* 0x000fe400078ec0ff */
[----:B------:R-:W-:-:S03]  /*00a0*/  SGXT R3, R3, 0x1 ;  /* 0x000000010303781a */ /* 0x000fc60000000200 */
[----:B------:R-:W-:-:S04]  /*00b0*/  IMAD R0, R5, 0x100, R0 ;  /* 0x0000010005007824 */ /* 0x000fc800078e0200 */
[----:B------:R-:W-:Y:S01]  /*00c0*/  IMAD.HI R11, R0, 0x3e0f83e1, RZ ;  /* 0x3e0f83e1000b7827 */ /* 0x000fe200078e02ff */
[----:B------:R-:W-:Y:S02]  /*00d0*/  LEA.HI R4, R3, R0, RZ, 0x4 ;  /* 0x0000000003047211 */ /* 0x000fe400078f20ff */
[----:B------:R-:W1:Y:S02]  /*00e0*/  LDC.64 R2, c[0x0][0x220] ;  /* 0x00008800ff027b82 */ /* 0x000e640000000a00 */
[----:B------:R-:W-:-:S05]  /*00f0*/  SHF.R.S32.HI R9, RZ, 0x4, R4 ;  /* 0x00000004ff097819 */ /* 0x000fca0000011404 */
[----:B------:R-:W-:-:S05]  /*0100*/  IMAD.HI R5, R9, 0x3e0f83e1, RZ ;  /* 0x3e0f83e109057827 */ /* 0x000fca00078e02ff */
[----:B------:R-:W-:-:S04]  /*0110*/  SHF.R.U32.HI R8, RZ, 0x1f, R5 ;  /* 0x0000001fff087819 */ /* 0x000fc80000011605 */
[----:B------:R-:W-:Y:S02]  /*0120*/  LEA.HI.SX32 R8, R5, R8, 0x1b ;  /* 0x0000000805087211 */ /* 0x000fe400078fdaff */
[----:B------:R-:W-:-:S03]  /*0130*/  LOP3.LUT R5, R4, 0xfffffff0, RZ, 0xc0, !PT ;  /* 0xfffffff004057812 */ /* 0x000fc600078ec0ff */
[----:B------:R-:W-:Y:S01]  /*0140*/  IMAD R9, R8, -0x84, R9 ;  /* 0xffffff7c08097824 */ /* 0x000fe200078e0209 */
[----:B------:R-:W-:Y:S01]  /*0150*/  SHF.R.U32.HI R8, RZ, 0x1f, R11 ;  /* 0x0000001fff087819 */ /* 0x000fe2000001160b */
[----:B------:R-:W-:Y:S02]  /*0160*/  IMAD.IADD R14, R0, 0x1, -R5 ;  /* 0x00000001000e7824 */ /* 0x000fe400078e0a05 */
[----:B------:R-:W-:Y:S01]  /*0170*/  VIADD R23, R9, 0xfffffffc ;  /* 0xfffffffc09177836 */ /* 0x000fe20000000000 */
[----:B------:R-:W-:Y:S01]  /*0180*/  LEA.HI.SX32 R11, R11, R8, 0x17 ;  /* 0x000000080b0b7211 */ /* 0x000fe200078fbaff */
[----:B------:R-:W3:Y:S03]  /*0190*/  LDC.64 R4, c[0x0][0x230] ;  /* 0x00008c00ff047b82 */ /* 0x000ee60000000a00 */
[----:B------:R-:W-:Y:S01]  /*01a0*/  ISETP.GE.U32.AND P0, PT, R23, 0x20, PT ;  /* 0x000000201700780c */ /* 0x000fe20003f06070 */
[----:B------:R-:W-:-:S03]  /*01b0*/  IMAD R14, R11, 0x200, R14 ;  /* 0x000002000b0e7824 */ /* 0x000fc600078e020e */
[----:B------:R-:W-:Y:S01]  /*01c0*/  ISETP.LT.AND P3, PT, R0, 0x2100, !P0 ;  /* 0x000021000000780c */ /* 0x000fe20004761270 */
[C---:B------:R-:W-:Y:S02]  /*01d0*/  IMAD R19, R23.reuse, 0x10, R14 ;  /* 0x0000001017137824 */ /* 0x040fe400078e020e */
[----:B-1----:R-:W-:-:S04]  /*01e0*/  IMAD.WIDE R22, R23, 0x4, R2 ;  /* 0x0000000417167825 */ /* 0x002fc800078e0202 */
[----:B--2---:R-:W-:Y:S01]  /*01f0*/  IMAD.WIDE R18, R19, 0x4, R6 ;  /* 0x0000000413127825 */ /* 0x004fe200078e0206 */
[----:B------:R-:W-:-:S03]  /*0200*/  CS2R R6, SRZ ;  /* 0x0000000000067805 */ /* 0x000fc6000001ff00 */
[----:B------:R-:W-:Y:S02]  /*0210*/  VIADD R3, R9, 0xffffffdc ;  /* 0xffffffdc09037836 */ /* 0x000fe40000000000 */
[----:B------:R-:W2:Y:S03]  /*0220*/  @P3 LDG.E.EL R12, desc[UR4][R22.64] ;  /* 0x00000004160c3981 */ /* 0x000ea6000c2e1900 */
[C---:B------:R-:W-:Y:S01]  /*0230*/  ISETP.GE.U32.AND P2, PT, R3.reuse, 0x20, PT ;  /* 0x000000200300780c */ /* 0x040fe20003f46070 */
[----:B------:R1:W5:Y:S03]  /*0240*/  @P3 LDG.E.64 R6, desc[UR4][R18.64] ;  /* 0x0000000412063981 */ /* 0x000366000c1e1b00 */
[----:B------:R-:W-:Y:S01]  /*0250*/  ISETP.LT.AND P1, PT, R0, 0x2100, !P2 ;  /* 0x000021000000780c */ /* 0x000fe20005721270 */
[----:B------:R-:W5:Y:S01]  /*0260*/  @P3 LDG.E.EL R13, desc[UR4][R22.64] ;  /* 0x00000004160d3981 */ /* 0x000f62000c2e1900 */
[----:B------:R-:W-:Y:S01]  /*0270*/  IMAD R25, R3, 0x10, R14 ;  /* 0x0000001003197824 */ /* 0x000fe200078e020e */
[----:B------:R-:W-:Y:S01]  /*0280*/  CS2R R2, SRZ ;  /* 0x0000000000027805 */ /* 0x000fe2000001ff00 */
[----:B------:R-:W-:-:S02]  /*0290*/  IMAD.MOV.U32 R15, RZ, RZ, RZ ;  /* 0x000000ffff0f7224 */ /* 0x000fc400078e00ff */
[----:B----4-:R-:W-:Y:S01]  /*02a0*/  IMAD.WIDE R24, R25, 0x4, R16 ;  /* 0x0000000419187825 */ /* 0x010fe200078e0210 */
[----:B-1----:R-:W1:Y:S03]  /*02b0*/  LDC.64 R18, c[0x0][0x240] ;  /* 0x00009000ff127b82 */ /* 0x002e660000000a00 */
[----:B---3--:R-:W-:-:S03]  /*02c0*/  IMAD.WIDE R26, R9, 0x4, R4 ;  /* 0x00000004091a7825 */ /* 0x008fc600078e0204 */
[----:B------:R-:W3:Y:S02]  /*02d0*/  @P1 LDG.E.64 R2, desc[UR4][R24.64] ;  /* 0x0000000418021981 */ /* 0x000ee4000c1e1b00 */
[----:B------:R-:W4:Y:S01]  /*02e0*/  LDC.64 R16, c[0x0][0x238] ;  /* 0x00008e00ff107b82 */ /* 0x000f220000000a00 */
[----:B------:R-:W-:Y:S01]  /*02f0*/  IMAD.MOV.U32 R20, RZ, RZ, RZ ;  /* 0x000000ffff147224 */ /* 0x000fe200078e00ff */
[----:B------:R-:W3:Y:S01]  /*0300*/  @P1 LDG.E.EL R15, desc[UR4][R26.64+-0x90] ;  /* 0xffff70041a0f1981 */ /* 0x000ee2000c2e1900 */
[----:B------:R-:W-:-:S04]  /*0310*/  VIADD R5, R9, 0xffffffbc ;  /* 0xffffffbc09057836 */ /* 0x000fc80000000000 */
[----:B------:R-:W3:Y:S01]  /*0320*/  @P1 LDG.E.EL R20, desc[UR4][R26.64+-0x90] ;  /* 0xffff70041a141981 */ /* 0x000ee2000c2e1900 */
[C---:B------:R-:W-:Y:S01]  /*0330*/  ISETP.GE.U32.AND P4, PT, R5.reuse, 0x20, PT ;  /* 0x000000200500780c */ /* 0x040fe20003f86070 */
[----:B------:R-:W-:-:S03]  /*0340*/  IMAD R5, R5, 0x10, R14 ;  /* 0x0000001005057824 */ /* 0x000fc600078e020e */
[----:B------:R-:W-:Y:S01]  /*0350*/  ISETP.LT.AND P6, PT, R0, 0x2100, !P4 ;  /* 0x000021000000780c */ /* 0x000fe200067c1270 */
[----:B------:R-:W-:Y:S02]  /*0360*/  IMAD.MOV.U32 R8, RZ, RZ, RZ ;  /* 0x000000ffff087224 */ /* 0x000fe400078e00ff */
[----:B-1----:R-:W-:-:S04]  /*0370*/  IMAD.WIDE R18, R9, 0x4, R18 ;  /* 0x0000000409127825 */ /* 0x002fc800078e0212 */
[----:B0---4-:R-:W-:Y:S01]  /*0380*/  IMAD.WIDE R16, R5, 0x4, R16 ;  /* 0x0000000405107825 */ /* 0x011fe200078e0210 */
[----:B------:R-:W-:-:S05]  /*0390*/  CS2R R4, SRZ ;  /* 0x0000000000047805 */ /* 0x000fca000001ff00 */
[----:B------:R-:W4:Y:S01]  /*03a0*/  @P6 LDG.E.EL R8, desc[UR4][R18.64+-0x110] ;  /* 0xfffef00412086981 */ /* 0x000f22000c2e1900 */
[----:B------:R-:W-:-:S03]  /*03b0*/  IMAD.MOV.U32 R10, RZ, RZ, RZ ;  /* 0x000000ffff0a7224 */ /* 0x000fc600078e00ff */
[----:B------:R-:W4:Y:S04]  /*03c0*/  @P6 LDG.E.64 R4, desc[UR4][R16.64] ;  /* 0x0000000410046981 */ /* 0x000f28000c1e1b00 */
[----:B------:R0:W4:Y:S01]  /*03d0*/  @P6 LDG.E.EL R10, desc[UR4][R18.64+-0x110] ;  /* 0xfffef004120a6981 */ /* 0x000122000c2e1900 */
[----:B------:R-:W-:Y:S02]  /*03e0*/  IMAD R14, R9, 0x10, R14 ;  /* 0x00000010090e7824 */ /* 0x000fe400078e020e */
[----:B0-----:R-:W-:Y:S01]  /*03f0*/  IMAD.MOV.U32 R18, RZ, RZ, RZ ;  /* 0x000000ffff127224 */ /* 0x001fe200078e00ff */
[----:B--2---:R-:W-:Y:S02]  /*0400*/  SEL R23, R12, RZ, P3 ;  /* 0x000000ff0c177207 */ /* 0x004fe40001800000 */
[----:B-----5:R-:W-:-:S02]  /*0410*/  SEL R22, R7, RZ, P3 ;  /* 0x000000ff07167207 */ /* 0x020fc40001800000 */
[----:B------:R-:W-:Y:S02]  /*0420*/  SEL R21, R6, RZ, P3 ;  /* 0x000000ff06157207 */ /* 0x000fe40001800000 */
[----:B------:R-:W-:Y:S01]  /*0430*/  SEL R24, R13, RZ, P3 ;  /* 0x000000ff0d187207 */ /* 0x000fe20001800000 */
[----:B------:R-:W0:Y:S01]  /*0440*/  LDC.64 R6, c[0x0][0x250] ;  /* 0x00009400ff067b82 */ /* 0x000e220000000a00 */
[----:B------:R-:W-:Y:S02]  /*0450*/  FSETP.GT.AND P3, PT, R22, -R23, PT ;  /* 0x800000171600720b */ /* 0x000fe40003f64000 */
[----:B------:R-:W-:-:S05]  /*0460*/  FSETP.GT.AND P5, PT, R21, -R24, PT ;  /* 0x800000181500720b */ /* 0x000fca0003fa4000 */
[----:B------:R-:W1:Y:S01]  /*0470*/  LDC.64 R12, c[0x0][0x248] ;  /* 0x00009200ff0c7b82 */ /* 0x000e620000000a00 */
[----:B------:R-:W-:Y:S01]  /*0480*/  FADD R16, R22, R23 ;  /* 0x0000001716107221 */ /* 0x000fe20000000000 */
[----:B------:R-:W-:Y:S01]  /*0490*/  FADD R17, R21, R24 ;  /* 0x0000001815117221 */ /* 0x000fe20000000000 */
[----:B---3--:R-:W-:-:S03]  /*04a0*/  SEL R2, R2, RZ, P1 ;  /* 0x000000ff02027207 */ /* 0x008fc60000800000 */
[----:B------:R-:W-:Y:S01]  /*04b0*/  @!P3 FMUL R16, R16, 0.20000000298023223877 ;  /* 0x3e4ccccd1010b820 */ /* 0x000fe20000400000 */
[----:B------:R-:W-:Y:S01]  /*04c0*/  SEL R15, R15, RZ, P1 ;  /* 0x000000ff0f0f7207 */ /* 0x000fe20000800000 */
[----:B------:R-:W-:Y:S01]  /*04d0*/  @!P5 FMUL R17, R17, 0.20000000298023223877 ;  /* 0x3e4ccccd1111d820 */ /* 0x000fe20000400000 */
[----:B------:R-:W-:Y:S02]  /*04e0*/  ISETP.GT.AND P3, PT, R9, 0x63, PT ;  /* 0x000000630900780c */ /* 0x000fe40003f64270 */
[----:B------:R-:W-:Y:S02]  /*04f0*/  FSETP.GT.AND P5, PT, R2, -R15, PT ;  /* 0x8000000f0200720b */ /* 0x000fe40003fa4000 */
[----:B------:R-:W-:Y:S02]  /*0500*/  SEL R19, R3, RZ, P1 ;  /* 0x000000ff03137207 */ /* 0x000fe40000800000 */
[----:B------:R-:W-:Y:S02]  /*0510*/  SEL R20, R20, RZ, P1 ;  /* 0x000000ff14147207 */ /* 0x000fe40000800000 */
[----:B------:R-:W-:Y:S01]  /*0520*/  ISETP.LT.AND P1, PT, R0, 0x2100, P3 ;  /* 0x000021000000780c */ /* 0x000fe20001f21270 */
[----:B------:R-:W-:-:S02]  /*0530*/  VIADD R3, R14, 0xfffff9c0 ;  /* 0xfffff9c00e037836 */ /* 0x000fc40000000000 */
[----:B------:R-:W-:Y:S01]  /*0540*/  FADD R14, R2, R15 ;  /* 0x0000000f020e7221 */ /* 0x000fe20000000000 */
[----:B------:R-:W-:Y:S02]  /*0550*/  IMAD.MOV.U32 R15, RZ, RZ, RZ ;  /* 0x000000ffff0f7224 */ /* 0x000fe400078e00ff */
[----:B-1----:R-:W-:Y:S01]  /*0560*/  IMAD.WIDE R12, R3, 0x4, R12 ;  /* 0x00000004030c7825 */ /* 0x002fe200078e020c */
[----:B------:R-:W-:-:S03]  /*0570*/  CS2R R2, SRZ ;  /* 0x0000000000027805 */ /* 0x000fc6000001ff00 */
[----:B------:R-:W-:Y:S01]  /*0580*/  @!P5 FMUL R14, R14, 0.20000000298023223877 ;  /* 0x3e4ccccd0e0ed820 */ /* 0x000fe20000400000 */
[----:B0-----:R-:W-:Y:S01]  /*0590*/  IMAD.WIDE R6, R9, 0x4, R6 ;  /* 0x0000000409067825 */ /* 0x001fe200078e0206 */
[C---:B------:R-:W-:Y:S01]  /*05a0*/  FSETP.GT.AND P5, PT, R19.reuse, -R20, PT ;  /* 0x800000141300720b */ /* 0x040fe20003fa4000 */
[----:B------:R0:W2:Y:S04]  /*05b0*/  @P1 LDG.E.64 R2, desc[UR4][R12.64] ;  /* 0x000000040c021981 */ /* 0x0000a8000c1e1b00 */
[----:B------:R-:W3:Y:S04]  /*05c0*/  @P1 LDG.E.EL R15, desc[UR4][R6.64+-0x190] ;  /* 0xfffe7004060f1981 */ /* 0x000ee8000c2e1900 */
[----:B------:R1:W5:Y:S01]  /*05d0*/  @P1 LDG.E.EL R18, desc[UR4][R6.64+-0x190] ;  /* 0xfffe700406121981 */ /* 0x000362000c2e1900 */
[----:B------:R-:W-:Y:S01]  /*05e0*/  FADD R19, R19, R20 ;  /* 0x0000001413137221 */ /* 0x000fe20000000000 */
[----:B----4-:R-:W-:-:S02]  /*05f0*/  SEL R21, R8, RZ, P6 ;  /* 0x000000ff08157207 */ /* 0x010fc40003000000 */
[----:B------:R-:W-:Y:S01]  /*0600*/  SEL R8, R4, RZ, P6 ;  /* 0x000000ff04087207 */ /* 0x000fe20003000000 */
[----:B------:R-:W-:Y:S01]  /*0610*/  @!P5 FMUL R19, R19, 0.20000000298023223877 ;  /* 0x3e4ccccd1313d820 */ /* 0x000fe20000400000 */
[----:B------:R-:W-:Y:S02]  /*0620*/  SEL R20, R5, RZ, P6 ;  /* 0x000000ff05147207 */ /* 0x000fe40003000000 */
[----:B------:R-:W-:Y:S01]  /*0630*/  FSETP.GT.AND P5, PT, R8, -R21, PT ;  /* 0x800000150800720b */ /* 0x000fe20003fa4000 */
[----:B------:R-:W4:Y:S01]  /*0640*/  LDC.64 R4, c[0x0][0x210] ;  /* 0x00008400ff047b82 */ /* 0x000f220000000a00 */
[----:B------:R-:W-:-:S04]  /*0650*/  SEL R23, R10, RZ, P6 ;  /* 0x000000ff0a177207 */ /* 0x000fc80003000000 */
[----:B------:R-:W-:Y:S01]  /*0660*/  FSETP.GT.AND P6, PT, R20, -R23, PT ;  /* 0x800000171400720b */ /* 0x000fe20003fc4000 */
[----:B0-----:R-:W-:Y:S01]  /*0670*/  FADD R13, R8, R21 ;  /* 0x00000015080d7221 */ /* 0x001fe20000000000 */
[----:B------:R-:W-:Y:S01]  /*0680*/  FADD R8, R20, R23 ;  /* 0x0000001714087221 */ /* 0x000fe20000000000 */
[----:B-1----:R-:W-:-:S04]  /*0690*/  IMAD R6, R11, -0x840, R0 ;  /* 0xfffff7c00b067824 */ /* 0x002fc800078e0200 */
[----:B------:R-:W-:Y:S01]  /*06a0*/  @!P5 FMUL R13, R13, 0.20000000298023223877 ;  /* 0x3e4ccccd0d0dd820 */ /* 0x000fe20000400000 */
[----:B------:R-:W-:Y:S01]  /*06b0*/  ISETP.GE.AND P5, PT, R9, 0x4, PT ;  /* 0x000000040900780c */ /* 0x000fe20003fa6270 */
[----:B------:R-:W-:-:S04]  /*06c0*/  IMAD R7, R11, 0x40, R6 ;  /* 0x000000400b077824 */ /* 0x000fc800078e0206 */
[----:B------:R-:W-:Y:S01]  /*06d0*/  @!P6 FMUL R8, R8, 0.20000000298023223877 ;  /* 0x3e4ccccd0808e820 */ /* 0x000fe20000400000 */
[----:B------:R-:W-:Y:S01]  /*06e0*/  ISETP.LT.AND P6, PT, R0, 0x2100, !P5 ;  /* 0x000021000000780c */ /* 0x000fe20006fc1270 */
[----:B----4-:R-:W-:Y:S01]  /*06f0*/  IMAD.WIDE R6, R7, 0x4, R4 ;  /* 0x0000000407067825 */ /* 0x010fe200078e0204 */
[----:B------:R-:W-:-:S11]  /*0700*/  CS2R R4, SRZ ;  /* 0x0000000000047805 */ /* 0x000fd6000001ff00 */
[----:B------:R-:W4:Y:S01]  /*0710*/  @P6 LDG.E.64 R4, desc[UR4][R6.64] ;  /* 0x0000000406046981 */ /* 0x000f22000c1e1b00 */
[----:B--2---:R-:W-:Y:S02]  /*0720*/  SEL R9, R2, RZ, P1 ;  /* 0x000000ff02097207 */ /* 0x004fe40000800000 */
[----:B------:R-:W-:Y:S02]  /*0730*/  SEL R2, R3, RZ, P1 ;  /* 0x000000ff03027207 */ /* 0x000fe40000800000 */
[----:B---3--:R-:W-:Y:S02]  /*0740*/  SEL R15, R15, RZ, P1 ;  /* 0x000000ff0f0f7207 */ /* 0x008fe40000800000 */
[----:B-----5:R-:W-:Y:S02]  /*0750*/  SEL R18, R18, RZ, P1 ;  /* 0x000000ff12127207 */ /* 0x020fe40000800000 */
[C---:B------:R-:W-:Y:S01]  /*0760*/  FSETP.GT.AND P1, PT, R2.reuse, -R15, PT ;  /* 0x8000000f0200720b */ /* 0x040fe20003f24000 */
[----:B------:R-:W-:-:S02]  /*0770*/  FADD R15, R2, R15 ;  /* 0x0000000f020f7221 */ /* 0x000fc40000000000 */
[----:B------:R-:W0:Y:S10]  /*0780*/  LDC.64 R2, c[0x0][0x258] ;  /* 0x00009600ff027b82 */ /* 0x000e340000000a00 */
[----:B------:R-:W-:Y:S01]  /*0790*/  @!P1 FMUL R15, R15, 0.20000000298023223877 ;  /* 0x3e4ccccd0f0f9820 */ /* 0x000fe20000400000 */
[C---:B------:R-:W-:Y:S01]  /*07a0*/  FSETP.GT.AND P1, PT, R9.reuse, -R18, PT ;  /* 0x800000120900720b */ /* 0x040fe20003f24000 */
[----:B------:R-:W-:-:S03]  /*07b0*/  FADD R9, R9, R18 ;  /* 0x0000001209097221 */ /* 0x000fc60000000000 */
[----:B------:R-:W-:-:S09]  /*07c0*/  @P4 FSEL R8, R15, RZ, P3 ;  /* 0x000000ff0f084208 */ /* 0x000fd20001800000 */
[----:B------:R-:W-:Y:S01]  /*07d0*/  @!P1 FMUL R9, R9, 0.20000000298023223877 ;  /* 0x3e4ccccd09099820 */ /* 0x000fe20000400000 */
[----:B------:R-:W-:-:S04]  /*07e0*/  ISETP.GE.AND P1, PT, R0, 0x2100, PT ;  /* 0x000021000000780c */ /* 0x000fc80003f26270 */
[----:B------:R-:W-:Y:S02]  /*07f0*/  @P4 FSEL R13, R9, RZ, P3 ;  /* 0x000000ff090d4208 */ /* 0x000fe40001800000 */
[----:B------:R-:W-:Y:S02]  /*0800*/  @P0 FSEL R16, R19, R8, !P2 ;  /* 0x0000000813100208 */ /* 0x000fe40005000000 */
[----:B------:R-:W-:Y:S02]  /*0810*/  @P0 FSEL R17, R14, R13, !P2 ;  /* 0x0000000d0e110208 */ /* 0x000fe40005000000 */
[----:B----4-:R-:W-:Y:S02]  /*0820*/  SEL R4, R4, RZ, P6 ;  /* 0x000000ff04047207 */ /* 0x010fe40003000000 */
[----:B------:R-:W-:Y:S01]  /*0830*/  SEL R5, R5, RZ, P6 ;  /* 0x000000ff05057207 */ /* 0x000fe20003000000 */
[----:B0-----:R-:W-:Y:S01]  /*0840*/  IMAD.WIDE R2, R0, 0x4, R2 ;  /* 0x0000000400027825 */ /* 0x001fe200078e0202 */
[----:B------:R-:W-:-:S02]  /*0850*/  SEL R4, R4, R17, !P5 ;  /* 0x0000001104047207 */ /* 0x000fc40006800000 */
[----:B------:R-:W-:Y:S01]  /*0860*/  SEL R5, R5, R16, !P5 ;  /* 0x0000001005057207 */ /* 0x000fe20006800000 */
[----:B------:R-:W-:Y:S06]  /*0870*/  @P1 EXIT ;  /* 0x000000000000194d */ /* 0x000fec0003800000 */
[----:B------:R-:W-:Y:S01]  /*0880*/  STG.E.64 desc[UR4][R2.64], R4 ;  /* 0x0000000402007986 */ /* 0x000fe2000c101b04 */
[----:B------:R-:W-:Y:S05]  /*0890*/  EXIT ;  /* 0x000000000000794d */ /* 0x000fea0003800000 */
.L_x_0:
[----:B------:R-:W-:-:S00]  /*08a0*/  BRA `(.L_x_0) ;  /* 0xfffffffc00fc7947 */ /* 0x000fc0000383ffff */
[----:B------:R-:W-:-:S00]  /*08b0*/  NOP ;  /* 0x0000000000007918 */ /* 0x000fc00000000000 */
        /* <DEDUP_REMOVED lines=12> */
.L_x_1:


//--------------------- .nv.constant0.triton_poi_fused_cat_5 --------------------------
	.section	.nv.constant0.triton_poi_fused_cat_5,"a",@progbits
	.sectionflags	@""
	.align	4
.nv.constant0.triton_poi_fused_cat_5:
	.zero		612
